//
// Generated by NVIDIA NVVM Compiler
//
// Compiler Build ID: CL-36424714
// Cuda compilation tools, release 13.0, V13.0.88
// Based on NVVM 20.0.0
//

.version 9.0
.target sm_100
.address_size 64

	// .globl	_Z12simpleKernelPii

.visible .entry _Z12simpleKernelPii(
	.param .u64 .ptr .align 1 _Z12simpleKernelPii_param_0,
	.param .u32 _Z12simpleKernelPii_param_1
)
{
	.reg .pred 	%p<2>;
	.reg .b32 	%r<6>;
	.reg .b64 	%rd<5>;

	ld.param.u64 	%rd1, [_Z12simpleKernelPii_param_0];
	ld.param.u32 	%r2, [_Z12simpleKernelPii_param_1];
	mov.u32 	%r3, %ctaid.x;
	mov.u32 	%r4, %ntid.x;
	mov.u32 	%r5, %tid.x;
	mad.lo.s32 	%r1, %r3, %r4, %r5;
	setp.ge.s32 	%p1, %r1, %r2;
	@%p1 bra 	$L__BB0_2;
	cvta.to.global.u64 	%rd2, %rd1;
	mul.wide.s32 	%rd3, %r1, 4;
	add.s64 	%rd4, %rd2, %rd3;
	st.global.u32 	[%rd4], %r1;
$L__BB0_2:
	ret;

}


// ===== COMPILED SASS (sm_100) =====

	.target	sm_100

	.elftype	@"ET_EXEC"


//--------------------- .note.nv.tkinfo           --------------------------
	.section	.note.nv.tkinfo,"",@"SHT_NOTE"
	.sectionflags	@"SHF_NOTE_NV_TKINFO"
	.tkinfo
        /*0018*/ 	.word	0x00000002
        /*0030*/ 	.string	""
        /*0030*/ 	.string	"ptxas"
        /*0030*/ 	.string	"Cuda compilation tools, release 13.0, V13.0.88"
        /*0030*/ 	.string	"Build cuda_13.0.r13.0/compiler.36424714_0"
        /*0030*/ 	.string	"-arch sm_100 -m 64 "



//--------------------- .note.nv.cuinfo           --------------------------
	.section	.note.nv.cuinfo,"",@"SHT_NOTE"
	.sectionflags	@"SHF_NOTE_NV_CUINFO"
        /*0018*/ 	.short	0x0002
        /*001a*/ 	.short	0x0064
        /*001c*/ 	.short	0x0082
	.zero		2


//--------------------- .nv.info                  --------------------------
	.section	.nv.info,"",@"SHT_CUDA_INFO"
	.align	4


	//----- nvinfo : EIATTR_REGCOUNT
	.align		4
        /*0000*/ 	.byte	0x04, 0x2f
        /*0002*/ 	.short	(.L_1 - .L_0)
	.align		4
.L_0:
        /*0004*/ 	.word	index@(_Z12simpleKernelPii)
        /*0008*/ 	.word	0x00000008


	//----- nvinfo : EIATTR_FRAME_SIZE
	.align		4
.L_1:
        /*000c*/ 	.byte	0x04, 0x11
        /*000e*/ 	.short	(.L_3 - .L_2)
	.align		4
.L_2:
        /*0010*/ 	.word	index@(_Z12simpleKernelPii)
        /*0014*/ 	.word	0x00000000


	//----- nvinfo : EIATTR_MIN_STACK_SIZE
	.align		4
.L_3:
        /*0018*/ 	.byte	0x04, 0x12
        /*001a*/ 	.short	(.L_5 - .L_4)
	.align		4
.L_4:
        /*001c*/ 	.word	index@(_Z12simpleKernelPii)
        /*0020*/ 	.word	0x00000000
.L_5:


//--------------------- .nv.compat                --------------------------
	.section	.nv.compat,"",@"SHT_CUDA_COMPAT_INFO"
	.align	4
        /*0000*/ 	.byte	0x02, 0x09, 0x00, 0x00, 0x02, 0x02, 0x01, 0x00, 0x02, 0x05, 0x05, 0x00, 0x03, 0x07, 0x01, 0x01
        /*0010*/ 	.byte	0x02, 0x03, 0x00, 0x00, 0x02, 0x06, 0x01, 0x00, 0x04, 0x0b, 0x08, 0x00, 0x09, 0x00, 0x00, 0x00
        /*0020*/ 	.byte	0x00, 0x00, 0x00, 0x00


//--------------------- .nv.info._Z12simpleKernelPii --------------------------
	.section	.nv.info._Z12simpleKernelPii,"",@"SHT_CUDA_INFO"
	.sectionflags	@""
	.align	4


	//----- nvinfo : EIATTR_CUDA_API_VERSION
	.align		4
        /*0000*/ 	.byte	0x04, 0x37
        /*0002*/ 	.short	(.L_7 - .L_6)
.L_6:
        /*0004*/ 	.word	0x00000082


	//----- nvinfo : EIATTR_KPARAM_INFO
	.align		4
.L_7:
        /*0008*/ 	.byte	0x04, 0x17
        /*000a*/ 	.short	(.L_9 - .L_8)
.L_8:
        /*000c*/ 	.word	0x00000000
        /*0010*/ 	.short	0x0001
        /*0012*/ 	.short	0x0008
        /*0014*/ 	.byte	0x00, 0xf0, 0x11, 0x00


	//----- nvinfo : EIATTR_KPARAM_INFO
	.align		4
.L_9:
        /*0018*/ 	.byte	0x04, 0x17
        /*001a*/ 	.short	(.L_11 - .L_10)
.L_10:
        /*001c*/ 	.word	0x00000000
        /*0020*/ 	.short	0x0000
        /*0022*/ 	.short	0x0000
        /*0024*/ 	.byte	0x00, 0xf5, 0x21, 0x00


	//----- nvinfo : EIATTR_SPARSE_MMA_MASK
	.align		4
.L_11:
        /*0028*/ 	.byte	0x03, 0x50
        /*002a*/ 	.short	0x0000


	//----- nvinfo : EIATTR_MAXREG_COUNT
	.align		4
        /*002c*/ 	.byte	0x03, 0x1b
        /*002e*/ 	.short	0x00ff


	//----- nvinfo : EIATTR_MERCURY_ISA_VERSION
	.align		4
        /*0030*/ 	.byte	0x03, 0x5f
        /*0032*/ 	.short	0x0101


	//----- nvinfo : EIATTR_VRC_CTA_INIT_COUNT
	.align		4
        /*0034*/ 	.byte	0x02, 0x4a
	.zero		1
	.zero		1


	//----- nvinfo : EIATTR_EXIT_INSTR_OFFSETS
	.align		4
        /*0038*/ 	.byte	0x04, 0x1c
        /*003a*/ 	.short	(.L_13 - .L_12)


	//   ....[0]....
.L_12:
        /*003c*/ 	.word	0x00000070


	//   ....[1]....
        /*0040*/ 	.word	0x000000c0


	//----- nvinfo : EIATTR_CBANK_PARAM_SIZE
	.align		4
.L_13:
        /*0044*/ 	.byte	0x03, 0x19
        /*0046*/ 	.short	0x000c


	//----- nvinfo : EIATTR_PARAM_CBANK
	.align		4
        /*0048*/ 	.byte	0x04, 0x0a
        /*004a*/ 	.short	(.L_15 - .L_14)
	.align		4
.L_14:
        /*004c*/ 	.word	index@(.nv.constant0._Z12simpleKernelPii)
        /*0050*/ 	.short	0x0380
        /*0052*/ 	.short	0x000c


	//----- nvinfo : EIATTR_SW_WAR
	.align		4
.L_15:
        /*0054*/ 	.byte	0x04, 0x36
        /*0056*/ 	.short	(.L_17 - .L_16)
.L_16:
        /*0058*/ 	.word	0x00000008
.L_17:


//--------------------- .nv.callgraph             --------------------------
	.section	.nv.callgraph,"",@"SHT_CUDA_CALLGRAPH"
	.align	4
	.sectionentsize	8
	.align		4
        /*0000*/ 	.word	0x00000000
	.align		4
        /*0004*/ 	.word	0xffffffff
	.align		4
        /*0008*/ 	.word	0x00000000
	.align		4
        /*000c*/ 	.word	0xfffffffe
	.align		4
        /*0010*/ 	.word	0x00000000
	.align		4
        /*0014*/ 	.word	0xfffffffd
	.align		4
        /*0018*/ 	.word	0x00000000
	.align		4
        /*001c*/ 	.word	0xfffffffc


//--------------------- .text._Z12simpleKernelPii --------------------------
	.section	.text._Z12simpleKernelPii,"ax",@progbits
	.align	128
        .global         _Z12simpleKernelPii
        .type           _Z12simpleKernelPii,@function
        .size           _Z12simpleKernelPii,(.L_x_1 - _Z12simpleKernelPii)
        .other          _Z12simpleKernelPii,@"STO_CUDA_ENTRY STV_DEFAULT"
_Z12simpleKernelPii:
.text._Z12simpleKernelPii:
[----:B------:R-:W-:Y:S01]  /*0000*/  LDC R1, c[0x0][0x37c] ;  /* 0x0000df00ff017b82 */ /* 0x000fe20000000800 */
[----:B------:R-:W0:Y:S07]  /*0010*/  S2R R0, SR_TID.X ;  /* 0x0000000000007919 */ /* 0x000e2e0000002100 */
[----:B------:R-:W0:Y:S01]  /*0020*/  S2UR UR4, SR_CTAID.X ;  /* 0x00000000000479c3 */ /* 0x000e220000002500 */
[----:B------:R-:W1:Y:S07]  /*0030*/  LDCU UR5, c[0x0][0x388] ;  /* 0x00007100ff0577ac */ /* 0x000e6e0008000800 */
[----:B------:R-:W0:Y:S02]  /*0040*/  LDC R5, c[0x0][0x360] ;  /* 0x0000d800ff057b82 */ /* 0x000e240000000800 */
[----:B0-----:R-:W-:-:S05]  /*0050*/  IMAD R5, R5, UR4, R0 ;  /* 0x0000000405057c24 */ /* 0x001fca000f8e0200 */
[----:B-1----:R-:W-:-:S13]  /*0060*/  ISETP.GE.AND P0, PT, R5, UR5, PT ;  /* 0x0000000505007c0c */ /* 0x002fda000bf06270 */
[----:B------:R-:W-:Y:S05]  /*0070*/  @P0 EXIT ;  /* 0x000000000000094d */ /* 0x000fea0003800000 */
[----:B------:R-:W0:Y:S01]  /*0080*/  LDC.64 R2, c[0x0][0x380] ;  /* 0x0000e000ff027b82 */ /* 0x000e220000000a00 */
[----:B------:R-:W1:Y:S01]  /*0090*/  LDCU.64 UR4, c[0x0][0x358] ;  /* 0x00006b00ff0477ac */ /* 0x000e620008000a00 */
[----:B0-----:R-:W-:-:S05]  /*00a0*/  IMAD.WIDE R2, R5, 0x4, R2 ;  /* 0x0000000405027825 */ /* 0x001fca00078e0202 */
[----:B-1----:R-:W-:Y:S01]  /*00b0*/  STG.E desc[UR4][R2.64], R5 ;  /* 0x0000000502007986 */ /* 0x002fe2000c101904 */
[----:B------:R-:W-:Y:S05]  /*00c0*/  EXIT ;  /* 0x000000000000794d */ /* 0x000fea0003800000 */
.L_x_0:
[----:B------:R-:W-:-:S00]  /*00d0*/  BRA `(.L_x_0) ;  /* 0xfffffffc00fc7947 */ /* 0x000fc0000383ffff */
[----:B------:R-:W-:-:S00]  /*00e0*/  NOP ;  /* 0x0000000000007918 */ /* 0x000fc00000000000 */
        /* <DEDUP_REMOVED lines=9> */
.L_x_1:


//--------------------- .nv.shared.reserved.0     --------------------------
	.section	.nv.shared.reserved.0,"aw",@nobits
	.weak		__nv_reservedSMEM_offset_0_alias
	.size		__nv_reservedSMEM_offset_0_alias, 0, 64
	.other		__nv_reservedSMEM_offset_0_alias,@"STO_CUDA_RESERVED_SHARED STV_DEFAULT"
__nv_reservedSMEM_offset_0_alias:
	.zero		0
	.zero		64


//--------------------- .nv.constant0._Z12simpleKernelPii --------------------------
	.section	.nv.constant0._Z12simpleKernelPii,"a",@progbits
	.sectionflags	@""
	.align	4
.nv.constant0._Z12simpleKernelPii:
	.zero		908


//--------------------- SYMBOLS --------------------------

	.type		.nv.reservedSmem.offset0,@object
	.size		.nv.reservedSmem.offset0,0x4
